//
// Generated by NVIDIA NVVM Compiler
//
// Compiler Build ID: CL-36424714
// Cuda compilation tools, release 13.0, V13.0.88
// Based on NVVM 20.0.0
//

.version 9.0
.target sm_100
.address_size 64

	// .globl	block_sum
.extern .shared .align 16 .b8 smem[];

.visible .entry block_sum(
	.param .u64 .ptr .align 1 block_sum_param_0,
	.param .u64 .ptr .align 1 block_sum_param_1,
	.param .u32 block_sum_param_2
)
{
	.reg .pred 	%p<20>;
	.reg .b32 	%r<13>;
	.reg .b32 	%f<33>;
	.reg .b64 	%rd<9>;

	ld.param.u64 	%rd1, [block_sum_param_0];
	ld.param.u64 	%rd2, [block_sum_param_1];
	ld.param.u32 	%r6, [block_sum_param_2];
	mov.u32 	%r1, %ctaid.x;
	mov.u32 	%r2, %ntid.x;
	mov.u32 	%r3, %tid.x;
	mad.lo.s32 	%r4, %r1, %r2, %r3;
	setp.ge.u32 	%p1, %r4, %r6;
	@%p1 bra 	$L__BB0_20;
	cvta.to.global.u64 	%rd3, %rd1;
	mul.wide.u32 	%rd4, %r4, 4;
	add.s64 	%rd5, %rd3, %rd4;
	ld.global.f32 	%f1, [%rd5];
	shl.b32 	%r7, %r3, 2;
	mov.u32 	%r8, smem;
	add.s32 	%r5, %r8, %r7;
	st.shared.f32 	[%r5], %f1;
	bar.sync 	0;
	setp.ne.s32 	%p2, %r2, 1024;
	@%p2 bra 	$L__BB0_5;
	setp.gt.u32 	%p6, %r3, 511;
	add.s32 	%r9, %r4, 512;
	setp.ge.u32 	%p7, %r9, %r6;
	or.pred  	%p8, %p6, %p7;
	@%p8 bra 	$L__BB0_4;
	ld.shared.f32 	%f2, [%r5+2048];
	ld.shared.f32 	%f3, [%r5];
	add.f32 	%f4, %f2, %f3;
	st.shared.f32 	[%r5], %f4;
$L__BB0_4:
	bar.sync 	0;
	bra.uni 	$L__BB0_6;
$L__BB0_5:
	setp.lt.u32 	%p3, %r2, 512;
	@%p3 bra 	$L__BB0_9;
$L__BB0_6:
	setp.gt.u32 	%p9, %r3, 255;
	add.s32 	%r10, %r4, 256;
	setp.ge.u32 	%p10, %r10, %r6;
	or.pred  	%p11, %p9, %p10;
	@%p11 bra 	$L__BB0_8;
	ld.shared.f32 	%f5, [%r5+1024];
	ld.shared.f32 	%f6, [%r5];
	add.f32 	%f7, %f5, %f6;
	st.shared.f32 	[%r5], %f7;
$L__BB0_8:
	bar.sync 	0;
	bra.uni 	$L__BB0_10;
$L__BB0_9:
	setp.lt.u32 	%p4, %r2, 256;
	@%p4 bra 	$L__BB0_13;
$L__BB0_10:
	setp.gt.u32 	%p12, %r3, 127;
	add.s32 	%r11, %r4, 128;
	setp.ge.u32 	%p13, %r11, %r6;
	or.pred  	%p14, %p12, %p13;
	@%p14 bra 	$L__BB0_12;
	ld.shared.f32 	%f8, [%r5+512];
	ld.shared.f32 	%f9, [%r5];
	add.f32 	%f10, %f8, %f9;
	st.shared.f32 	[%r5], %f10;
$L__BB0_12:
	bar.sync 	0;
	bra.uni 	$L__BB0_14;
$L__BB0_13:
	setp.lt.u32 	%p5, %r2, 128;
	@%p5 bra 	$L__BB0_17;
$L__BB0_14:
	setp.gt.u32 	%p15, %r3, 63;
	add.s32 	%r12, %r4, 64;
	setp.ge.u32 	%p16, %r12, %r6;
	or.pred  	%p17, %p15, %p16;
	@%p17 bra 	$L__BB0_16;
	ld.shared.f32 	%f11, [%r5+256];
	ld.shared.f32 	%f12, [%r5];
	add.f32 	%f13, %f11, %f12;
	st.shared.f32 	[%r5], %f13;
$L__BB0_16:
	bar.sync 	0;
$L__BB0_17:
	setp.gt.u32 	%p18, %r3, 31;
	@%p18 bra 	$L__BB0_20;
	ld.shared.f32 	%f14, [%r5+128];
	ld.shared.f32 	%f15, [%r5];
	add.f32 	%f16, %f14, %f15;
	st.shared.f32 	[%r5], %f16;
	bar.warp.sync 	-1;
	ld.shared.f32 	%f17, [%r5+64];
	ld.shared.f32 	%f18, [%r5];
	add.f32 	%f19, %f17, %f18;
	st.shared.f32 	[%r5], %f19;
	bar.warp.sync 	-1;
	ld.shared.f32 	%f20, [%r5+32];
	ld.shared.f32 	%f21, [%r5];
	add.f32 	%f22, %f20, %f21;
	st.shared.f32 	[%r5], %f22;
	bar.warp.sync 	-1;
	ld.shared.f32 	%f23, [%r5+16];
	ld.shared.f32 	%f24, [%r5];
	add.f32 	%f25, %f23, %f24;
	st.shared.f32 	[%r5], %f25;
	bar.warp.sync 	-1;
	ld.shared.f32 	%f26, [%r5+8];
	ld.shared.f32 	%f27, [%r5];
	add.f32 	%f28, %f26, %f27;
	st.shared.f32 	[%r5], %f28;
	bar.warp.sync 	-1;
	ld.shared.f32 	%f29, [%r5+4];
	ld.shared.f32 	%f30, [%r5];
	add.f32 	%f31, %f29, %f30;
	st.shared.f32 	[%r5], %f31;
	setp.ne.s32 	%p19, %r3, 0;
	@%p19 bra 	$L__BB0_20;
	ld.shared.f32 	%f32, [smem];
	cvta.to.global.u64 	%rd6, %rd2;
	mul.wide.u32 	%rd7, %r1, 4;
	add.s64 	%rd8, %rd6, %rd7;
	st.global.f32 	[%rd8], %f32;
$L__BB0_20:
	ret;

}


// ===== COMPILED SASS (sm_100) =====

	.target	sm_100

	.elftype	@"ET_EXEC"


//--------------------- .note.nv.tkinfo           --------------------------
	.section	.note.nv.tkinfo,"",@"SHT_NOTE"
	.sectionflags	@"SHF_NOTE_NV_TKINFO"
	.tkinfo
        /*0018*/ 	.word	0x00000002
        /*0030*/ 	.string	""
        /*0030*/ 	.string	"ptxas"
        /*0030*/ 	.string	"Cuda compilation tools, release 13.0, V13.0.88"
        /*0030*/ 	.string	"Build cuda_13.0.r13.0/compiler.36424714_0"
        /*0030*/ 	.string	"-arch sm_100 -m 64 "



//--------------------- .note.nv.cuinfo           --------------------------
	.section	.note.nv.cuinfo,"",@"SHT_NOTE"
	.sectionflags	@"SHF_NOTE_NV_CUINFO"
        /*0018*/ 	.short	0x0002
        /*001a*/ 	.short	0x0064
        /*001c*/ 	.short	0x0082
	.zero		2


//--------------------- .nv.info                  --------------------------
	.section	.nv.info,"",@"SHT_CUDA_INFO"
	.align	4


	//----- nvinfo : EIATTR_REGCOUNT
	.align		4
        /*0000*/ 	.byte	0x04, 0x2f
        /*0002*/ 	.short	(.L_1 - .L_0)
	.align		4
.L_0:
        /*0004*/ 	.word	index@(block_sum)
        /*0008*/ 	.word	0x0000000c


	//----- nvinfo : EIATTR_FRAME_SIZE
	.align		4
.L_1:
        /*000c*/ 	.byte	0x04, 0x11
        /*000e*/ 	.short	(.L_3 - .L_2)
	.align		4
.L_2:
        /*0010*/ 	.word	index@(block_sum)
        /*0014*/ 	.word	0x00000000


	//----- nvinfo : EIATTR_MIN_STACK_SIZE
	.align		4
.L_3:
        /*0018*/ 	.byte	0x04, 0x12
        /*001a*/ 	.short	(.L_5 - .L_4)
	.align		4
.L_4:
        /*001c*/ 	.word	index@(block_sum)
        /*0020*/ 	.word	0x00000000
.L_5:


//--------------------- .nv.compat                --------------------------
	.section	.nv.compat,"",@"SHT_CUDA_COMPAT_INFO"
	.align	4
        /*0000*/ 	.byte	0x02, 0x09, 0x00, 0x00, 0x02, 0x02, 0x01, 0x00, 0x02, 0x05, 0x05, 0x00, 0x03, 0x07, 0x01, 0x01
        /*0010*/ 	.byte	0x02, 0x03, 0x00, 0x00, 0x02, 0x06, 0x01, 0x00, 0x04, 0x0b, 0x08, 0x00, 0x09, 0x00, 0x00, 0x00
        /*0020*/ 	.byte	0x00, 0x00, 0x00, 0x00


//--------------------- .nv.info.block_sum        --------------------------
	.section	.nv.info.block_sum,"",@"SHT_CUDA_INFO"
	.sectionflags	@""
	.align	4


	//----- nvinfo : EIATTR_CUDA_API_VERSION
	.align		4
        /*0000*/ 	.byte	0x04, 0x37
        /*0002*/ 	.short	(.L_7 - .L_6)
.L_6:
        /*0004*/ 	.word	0x00000082


	//----- nvinfo : EIATTR_KPARAM_INFO
	.align		4
.L_7:
        /*0008*/ 	.byte	0x04, 0x17
        /*000a*/ 	.short	(.L_9 - .L_8)
.L_8:
        /*000c*/ 	.word	0x00000000
        /*0010*/ 	.short	0x0002
        /*0012*/ 	.short	0x0010
        /*0014*/ 	.byte	0x00, 0xf0, 0x11, 0x00


	//----- nvinfo : EIATTR_KPARAM_INFO
	.align		4
.L_9:
        /*0018*/ 	.byte	0x04, 0x17
        /*001a*/ 	.short	(.L_11 - .L_10)
.L_10:
        /*001c*/ 	.word	0x00000000
        /*0020*/ 	.short	0x0001
        /*0022*/ 	.short	0x0008
        /*0024*/ 	.byte	0x00, 0xf5, 0x21, 0x00


	//----- nvinfo : EIATTR_KPARAM_INFO
	.align		4
.L_11:
        /*0028*/ 	.byte	0x04, 0x17
        /*002a*/ 	.short	(.L_13 - .L_12)
.L_12:
        /*002c*/ 	.word	0x00000000
        /*0030*/ 	.short	0x0000
        /*0032*/ 	.short	0x0000
        /*0034*/ 	.byte	0x00, 0xf5, 0x21, 0x00


	//----- nvinfo : EIATTR_SPARSE_MMA_MASK
	.align		4
.L_13:
        /*0038*/ 	.byte	0x03, 0x50
        /*003a*/ 	.short	0x0000


	//----- nvinfo : EIATTR_MAXREG_COUNT
	.align		4
        /*003c*/ 	.byte	0x03, 0x1b
        /*003e*/ 	.short	0x00ff


	//----- nvinfo : EIATTR_NUM_BARRIERS
	.align		4
        /*0040*/ 	.byte	0x02, 0x4c
        /*0042*/ 	.byte	0x01
	.zero		1


	//----- nvinfo : EIATTR_MERCURY_ISA_VERSION
	.align		4
        /*0044*/ 	.byte	0x03, 0x5f
        /*0046*/ 	.short	0x0101


	//----- nvinfo : EIATTR_COOP_GROUP_MASK_REGIDS
	.align		4
        /*0048*/ 	.byte	0x04, 0x29
        /*004a*/ 	.short	(.L_15 - .L_14)


	//   ....[0]....
.L_14:
        /*004c*/ 	.word	0xffffffff


	//   ....[1]....
        /*0050*/ 	.word	0xffffffff


	//   ....[2]....
        /*0054*/ 	.word	0xffffffff


	//   ....[3]....
        /*0058*/ 	.word	0xffffffff


	//   ....[4]....
        /*005c*/ 	.word	0xffffffff


	//----- nvinfo : EIATTR_COOP_GROUP_INSTR_OFFSETS
	.align		4
.L_15:
        /*0060*/ 	.byte	0x04, 0x28
        /*0062*/ 	.short	(.L_17 - .L_16)


	//   ....[0]....
.L_16:
        /*0064*/ 	.word	0x00000440


	//   ....[1]....
        /*0068*/ 	.word	0x00000490


	//   ....[2]....
        /*006c*/ 	.word	0x000004e0


	//   ....[3]....
        /*0070*/ 	.word	0x00000530


	//   ....[4]....
        /*0074*/ 	.word	0x00000580


	//----- nvinfo : EIATTR_VRC_CTA_INIT_COUNT
	.align		4
.L_17:
        /*0078*/ 	.byte	0x02, 0x4a
	.zero		1
	.zero		1


	//----- nvinfo : EIATTR_EXIT_INSTR_OFFSETS
	.align		4
        /*007c*/ 	.byte	0x04, 0x1c
        /*007e*/ 	.short	(.L_19 - .L_18)


	//   ....[0]....
.L_18:
        /*0080*/ 	.word	0x00000070


	//   ....[1]....
        /*0084*/ 	.word	0x000003e0


	//   ....[2]....
        /*0088*/ 	.word	0x000005d0


	//   ....[3]....
        /*008c*/ 	.word	0x00000620


	//----- nvinfo : EIATTR_CBANK_PARAM_SIZE
	.align		4
.L_19:
        /*0090*/ 	.byte	0x03, 0x19
        /*0092*/ 	.short	0x0014


	//----- nvinfo : EIATTR_PARAM_CBANK
	.align		4
        /*0094*/ 	.byte	0x04, 0x0a
        /*0096*/ 	.short	(.L_21 - .L_20)
	.align		4
.L_20:
        /*0098*/ 	.word	index@(.nv.constant0.block_sum)
        /*009c*/ 	.short	0x0380
        /*009e*/ 	.short	0x0014


	//----- nvinfo : EIATTR_SW_WAR
	.align		4
.L_21:
        /*00a0*/ 	.byte	0x04, 0x36
        /*00a2*/ 	.short	(.L_23 - .L_22)
.L_22:
        /*00a4*/ 	.word	0x00000008
.L_23:


//--------------------- .nv.callgraph             --------------------------
	.section	.nv.callgraph,"",@"SHT_CUDA_CALLGRAPH"
	.align	4
	.sectionentsize	8
	.align		4
        /*0000*/ 	.word	0x00000000
	.align		4
        /*0004*/ 	.word	0xffffffff
	.align		4
        /*0008*/ 	.word	0x00000000
	.align		4
        /*000c*/ 	.word	0xfffffffe
	.align		4
        /*0010*/ 	.word	0x00000000
	.align		4
        /*0014*/ 	.word	0xfffffffd
	.align		4
        /*0018*/ 	.word	0x00000000
	.align		4
        /*001c*/ 	.word	0xfffffffc


//--------------------- .text.block_sum           --------------------------
	.section	.text.block_sum,"ax",@progbits
	.align	128
        .global         block_sum
        .type           block_sum,@function
        .size           block_sum,(.L_x_8 - block_sum)
        .other          block_sum,@"STO_CUDA_ENTRY STV_DEFAULT"
block_sum:
.text.block_sum:
[----:B------:R-:W-:Y:S01]  /*0000*/  LDC R1, c[0x0][0x37c] ;  /* 0x0000df00ff017b82 */ /* 0x000fe20000000800 */
[----:B------:R-:W0:Y:S01]  /*0010*/  S2R R0, SR_CTAID.X ;  /* 0x0000000000007919 */ /* 0x000e220000002500 */
[----:B------:R-:W0:Y:S01]  /*0020*/  LDCU UR8, c[0x0][0x360] ;  /* 0x00006c00ff0877ac */ /* 0x000e220008000800 */
[----:B------:R-:W0:Y:S01]  /*0030*/  S2R R3, SR_TID.X ;  /* 0x0000000000037919 */ /* 0x000e220000002100 */
[----:B------:R-:W1:Y:S01]  /*0040*/  LDCU UR9, c[0x0][0x390] ;  /* 0x00007200ff0977ac */ /* 0x000e620008000800 */
[----:B0-----:R-:W-:-:S05]  /*0050*/  IMAD R7, R0, UR8, R3 ;  /* 0x0000000800077c24 */ /* 0x001fca000f8e0203 */
[----:B-1----:R-:W-:-:S13]  /*0060*/  ISETP.GE.U32.AND P0, PT, R7, UR9, PT ;  /* 0x0000000907007c0c */ /* 0x002fda000bf06070 */
[----:B------:R-:W-:Y:S05]  /*0070*/  @P0 EXIT ;  /* 0x000000000000094d */ /* 0x000fea0003800000 */
[----:B------:R-:W0:Y:S01]  /*0080*/  LDC.64 R4, c[0x0][0x380] ;  /* 0x0000e000ff047b82 */ /* 0x000e220000000a00 */
[----:B------:R-:W1:Y:S01]  /*0090*/  LDCU.64 UR6, c[0x0][0x358] ;  /* 0x00006b00ff0677ac */ /* 0x000e620008000a00 */
[----:B0-----:R-:W-:-:S06]  /*00a0*/  IMAD.WIDE.U32 R4, R7, 0x4, R4 ;  /* 0x0000000407047825 */ /* 0x001fcc00078e0004 */
[----:B-1----:R-:W2:Y:S01]  /*00b0*/  LDG.E R5, desc[UR6][R4.64] ;  /* 0x0000000604057981 */ /* 0x002ea2000c1e1900 */
[----:B------:R-:W0:Y:S01]  /*00c0*/  S2UR UR5, SR_CgaCtaId ;  /* 0x00000000000579c3 */ /* 0x000e220000008800 */
[----:B------:R-:W-:Y:S01]  /*00d0*/  UMOV UR4, 0x400 ;  /* 0x0000040000047882 */ /* 0x000fe20000000000 */
[----:B------:R-:W-:Y:S02]  /*00e0*/  UISETP.NE.AND UP0, UPT, UR8, 0x400, UPT ;  /* 0x000004000800788c */ /* 0x000fe4000bf05270 */
[----:B0-----:R-:W-:-:S06]  /*00f0*/  ULEA UR4, UR5, UR4, 0x18 ;  /* 0x0000000405047291 */ /* 0x001fcc000f8ec0ff */
[----:B------:R-:W-:-:S05]  /*0100*/  LEA R2, R3, UR4, 0x2 ;  /* 0x0000000403027c11 */ /* 0x000fca000f8e10ff */
[----:B--2---:R0:W-:Y:S01]  /*0110*/  STS [R2], R5 ;  /* 0x0000000502007388 */ /* 0x0041e20000000800 */
[----:B------:R-:W-:Y:S06]  /*0120*/  BAR.SYNC.DEFER_BLOCKING 0x0 ;  /* 0x0000000000007b1d */ /* 0x000fec0000010000 */
[----:B------:R-:W-:Y:S05]  /*0130*/  BRA.U UP0, `(.L_x_0) ;  /* 0x0000000100247547 */ /* 0x000fea000b800000 */
[----:B------:R-:W-:-:S04]  /*0140*/  IADD3 R4, PT, PT, R7, 0x200, RZ ;  /* 0x0000020007047810 */ /* 0x000fc80007ffe0ff */
[----:B------:R-:W-:-:S04]  /*0150*/  ISETP.GE.U32.AND P0, PT, R4, UR9, PT ;  /* 0x0000000904007c0c */ /* 0x000fc8000bf06070 */
[----:B------:R-:W-:-:S13]  /*0160*/  ISETP.GT.U32.OR P0, PT, R3, 0x1ff, P0 ;  /* 0x000001ff0300780c */ /* 0x000fda0000704470 */
[----:B------:R-:W-:Y:S04]  /*0170*/  @!P0 LDS R4, [R2+0x800] ;  /* 0x0008000002048984 */ /* 0x000fe80000000800 */
[----:B0-----:R-:W0:Y:S02]  /*0180*/  @!P0 LDS R5, [R2] ;  /* 0x0000000002058984 */ /* 0x001e240000000800 */
[----:B0-----:R-:W-:-:S05]  /*0190*/  @!P0 FADD R5, R4, R5 ;  /* 0x0000000504058221 */ /* 0x001fca0000000000 */
[----:B------:R0:W-:Y:S01]  /*01a0*/  @!P0 STS [R2], R5 ;  /* 0x0000000502008388 */ /* 0x0001e20000000800 */
[----:B------:R-:W-:Y:S06]  /*01b0*/  BAR.SYNC.DEFER_BLOCKING 0x0 ;  /* 0x0000000000007b1d */ /* 0x000fec0000010000 */
[----:B------:R-:W-:Y:S05]  /*01c0*/  BRA `(.L_x_1) ;  /* 0x0000000000087947 */ /* 0x000fea0003800000 */
.L_x_0:
[----:B------:R-:W-:-:S09]  /*01d0*/  UISETP.GE.U32.AND UP0, UPT, UR8, 0x200, UPT ;  /* 0x000002000800788c */ /* 0x000fd2000bf06070 */
[----:B------:R-:W-:Y:S05]  /*01e0*/  BRA.U !UP0, `(.L_x_2) ;  /* 0x0000000108247547 */ /* 0x000fea000b800000 */
.L_x_1:
        /* <DEDUP_REMOVED lines=9> */
.L_x_2:
[----:B------:R-:W-:-:S09]  /*0280*/  UISETP.GE.U32.AND UP0, UPT, UR8, 0x100, UPT ;  /* 0x000001000800788c */ /* 0x000fd2000bf06070 */
[----:B------:R-:W-:Y:S05]  /*0290*/  BRA.U !UP0, `(.L_x_4) ;  /* 0x0000000108247547 */ /* 0x000fea000b800000 */
.L_x_3:
        /* <DEDUP_REMOVED lines=9> */
.L_x_4:
[----:B------:R-:W-:-:S09]  /*0330*/  UISETP.GE.U32.AND UP0, UPT, UR8, 0x80, UPT ;  /* 0x000000800800788c */ /* 0x000fd2000bf06070 */
[----:B------:R-:W-:Y:S05]  /*0340*/  BRA.U !UP0, `(.L_x_6) ;  /* 0x0000000108207547 */ /* 0x000fea000b800000 */
.L_x_5:
        /* <DEDUP_REMOVED lines=8> */
.L_x_6:
[----:B------:R-:W-:-:S13]  /*03d0*/  ISETP.GT.U32.AND P0, PT, R3, 0x1f, PT ;  /* 0x0000001f0300780c */ /* 0x000fda0003f04070 */
[----:B------:R-:W-:Y:S05]  /*03e0*/  @P0 EXIT ;  /* 0x000000000000094d */ /* 0x000fea0003800000 */
[----:B------:R-:W-:Y:S01]  /*03f0*/  LDS R4, [R2+0x80] ;  /* 0x0000800002047984 */ /* 0x000fe20000000800 */
[----:B------:R-:W-:-:S03]  /*0400*/  ISETP.NE.AND P0, PT, R3, RZ, PT ;  /* 0x000000ff0300720c */ /* 0x000fc60003f05270 */
[----:B01----:R-:W0:Y:S02]  /*0410*/  LDS R5, [R2] ;  /* 0x0000000002057984 */ /* 0x003e240000000800 */
[----:B0-----:R-:W-:-:S05]  /*0420*/  FADD R5, R4, R5 ;  /* 0x0000000504057221 */ /* 0x001fca0000000000 */
[----:B------:R-:W-:Y:S01]  /*0430*/  STS [R2], R5 ;  /* 0x0000000502007388 */ /* 0x000fe20000000800 */
[----:B------:R-:W-:-:S03]  /*0440*/  NOP ;  /* 0x0000000000007918 */ /* 0x000fc60000000000 */
[----:B------:R-:W-:Y:S04]  /*0450*/  LDS R4, [R2+0x40] ;  /* 0x0000400002047984 */ /* 0x000fe80000000800 */
[----:B------:R-:W0:Y:S02]  /*0460*/  LDS R7, [R2] ;  /* 0x0000000002077984 */ /* 0x000e240000000800 */
        /* <DEDUP_REMOVED lines=21> */
[----:B------:R0:W-:Y:S01]  /*05c0*/  STS [R2], R9 ;  /* 0x0000000902007388 */ /* 0x0001e20000000800 */
[----:B------:R-:W-:Y:S05]  /*05d0*/  @P0 EXIT ;  /* 0x000000000000094d */ /* 0x000fea0003800000 */
[----:B------:R-:W1:Y:S01]  /*05e0*/  LDS R5, [UR4] ;  /* 0x00000004ff057984 */ /* 0x000e620008000800 */
[----:B0-----:R-:W0:Y:S02]  /*05f0*/  LDC.64 R2, c[0x0][0x388] ;  /* 0x0000e200ff027b82 */ /* 0x001e240000000a00 */
[----:B0-----:R-:W-:-:S05]  /*0600*/  IMAD.WIDE.U32 R2, R0, 0x4, R2 ;  /* 0x0000000400027825 */ /* 0x001fca00078e0002 */
[----:B-1----:R-:W-:Y:S01]  /*0610*/  STG.E desc[UR6][R2.64], R5 ;  /* 0x0000000502007986 */ /* 0x002fe2000c101906 */
[----:B------:R-:W-:Y:S05]  /*0620*/  EXIT ;  /* 0x000000000000794d */ /* 0x000fea0003800000 */
.L_x_7:
[----:B------:R-:W-:-:S00]  /*0630*/  BRA `(.L_x_7) ;  /* 0xfffffffc00fc7947 */ /* 0x000fc0000383ffff */
[----:B------:R-:W-:-:S00]  /*0640*/  NOP ;  /* 0x0000000000007918 */ /* 0x000fc00000000000 */
        /* <DEDUP_REMOVED lines=11> */
.L_x_8:


//--------------------- .nv.shared.block_sum      --------------------------
	.section	.nv.shared.block_sum,"aw",@nobits
	.sectionflags	@""
	.align	16
	.zero		1024


//--------------------- .nv.shared.reserved.0     --------------------------
	.section	.nv.shared.reserved.0,"aw",@nobits
	.weak		__nv_reservedSMEM_offset_0_alias
	.size		__nv_reservedSMEM_offset_0_alias, 0, 64
	.other		__nv_reservedSMEM_offset_0_alias,@"STO_CUDA_RESERVED_SHARED STV_DEFAULT"
__nv_reservedSMEM_offset_0_alias:
	.zero		0
	.zero		64


//--------------------- .nv.constant0.block_sum   --------------------------
	.section	.nv.constant0.block_sum,"a",@progbits
	.sectionflags	@""
	.align	4
.nv.constant0.block_sum:
	.zero		916


//--------------------- SYMBOLS --------------------------

	.type		.nv.reservedSmem.offset0,@object
	.size		.nv.reservedSmem.offset0,0x4
	.type		.nv.reservedSmem.cap,@object
	.size		.nv.reservedSmem.cap,0x4
